//
// Generated by NVIDIA NVVM Compiler
//
// Compiler Build ID: CL-36424714
// Cuda compilation tools, release 13.0, V13.0.88
// Based on NVVM 20.0.0
//

.version 9.0
.target sm_100
.address_size 64

	// .globl	_Z10testKernelP5Point

.visible .entry _Z10testKernelP5Point(
	.param .u64 .ptr .align 1 _Z10testKernelP5Point_param_0
)
{
	.reg .b32 	%r<7>;
	.reg .b64 	%rd<5>;

	ld.param.u64 	%rd1, [_Z10testKernelP5Point_param_0];
	cvta.to.global.u64 	%rd2, %rd1;
	mov.u32 	%r1, %ctaid.x;
	mov.u32 	%r2, %ntid.x;
	mov.u32 	%r3, %tid.x;
	mad.lo.s32 	%r4, %r1, %r2, %r3;
	mul.wide.s32 	%rd3, %r4, 8;
	add.s64 	%rd4, %rd2, %rd3;
	mov.b32 	%r5, 1066192077;
	st.global.u32 	[%rd4], %r5;
	mov.b32 	%r6, 1074580685;
	st.global.u32 	[%rd4+4], %r6;
	ret;

}


// ===== COMPILED SASS (sm_100) =====

	.target	sm_100

	.elftype	@"ET_EXEC"


//--------------------- .note.nv.tkinfo           --------------------------
	.section	.note.nv.tkinfo,"",@"SHT_NOTE"
	.sectionflags	@"SHF_NOTE_NV_TKINFO"
	.tkinfo
        /*0018*/ 	.word	0x00000002
        /*0030*/ 	.string	""
        /*0030*/ 	.string	"ptxas"
        /*0030*/ 	.string	"Cuda compilation tools, release 13.0, V13.0.88"
        /*0030*/ 	.string	"Build cuda_13.0.r13.0/compiler.36424714_0"
        /*0030*/ 	.string	"-arch sm_100 -m 64 "



//--------------------- .note.nv.cuinfo           --------------------------
	.section	.note.nv.cuinfo,"",@"SHT_NOTE"
	.sectionflags	@"SHF_NOTE_NV_CUINFO"
        /*0018*/ 	.short	0x0002
        /*001a*/ 	.short	0x0064
        /*001c*/ 	.short	0x0082
	.zero		2


//--------------------- .nv.info                  --------------------------
	.section	.nv.info,"",@"SHT_CUDA_INFO"
	.align	4


	//----- nvinfo : EIATTR_REGCOUNT
	.align		4
        /*0000*/ 	.byte	0x04, 0x2f
        /*0002*/ 	.short	(.L_1 - .L_0)
	.align		4
.L_0:
        /*0004*/ 	.word	index@(_Z10testKernelP5Point)
        /*0008*/ 	.word	0x0000000a


	//----- nvinfo : EIATTR_FRAME_SIZE
	.align		4
.L_1:
        /*000c*/ 	.byte	0x04, 0x11
        /*000e*/ 	.short	(.L_3 - .L_2)
	.align		4
.L_2:
        /*0010*/ 	.word	index@(_Z10testKernelP5Point)
        /*0014*/ 	.word	0x00000000


	//----- nvinfo : EIATTR_MIN_STACK_SIZE
	.align		4
.L_3:
        /*0018*/ 	.byte	0x04, 0x12
        /*001a*/ 	.short	(.L_5 - .L_4)
	.align		4
.L_4:
        /*001c*/ 	.word	index@(_Z10testKernelP5Point)
        /*0020*/ 	.word	0x00000000
.L_5:


//--------------------- .nv.compat                --------------------------
	.section	.nv.compat,"",@"SHT_CUDA_COMPAT_INFO"
	.align	4
        /*0000*/ 	.byte	0x02, 0x09, 0x00, 0x00, 0x02, 0x02, 0x01, 0x00, 0x02, 0x05, 0x05, 0x00, 0x03, 0x07, 0x01, 0x01
        /*0010*/ 	.byte	0x02, 0x03, 0x00, 0x00, 0x02, 0x06, 0x01, 0x00, 0x04, 0x0b, 0x08, 0x00, 0x09, 0x00, 0x00, 0x00
        /*0020*/ 	.byte	0x00, 0x00, 0x00, 0x00


//--------------------- .nv.info._Z10testKernelP5Point --------------------------
	.section	.nv.info._Z10testKernelP5Point,"",@"SHT_CUDA_INFO"
	.sectionflags	@""
	.align	4


	//----- nvinfo : EIATTR_CUDA_API_VERSION
	.align		4
        /*0000*/ 	.byte	0x04, 0x37
        /*0002*/ 	.short	(.L_7 - .L_6)
.L_6:
        /*0004*/ 	.word	0x00000082


	//----- nvinfo : EIATTR_KPARAM_INFO
	.align		4
.L_7:
        /*0008*/ 	.byte	0x04, 0x17
        /*000a*/ 	.short	(.L_9 - .L_8)
.L_8:
        /*000c*/ 	.word	0x00000000
        /*0010*/ 	.short	0x0000
        /*0012*/ 	.short	0x0000
        /*0014*/ 	.byte	0x00, 0xf5, 0x21, 0x00


	//----- nvinfo : EIATTR_SPARSE_MMA_MASK
	.align		4
.L_9:
        /*0018*/ 	.byte	0x03, 0x50
        /*001a*/ 	.short	0x0000


	//----- nvinfo : EIATTR_MAXREG_COUNT
	.align		4
        /*001c*/ 	.byte	0x03, 0x1b
        /*001e*/ 	.short	0x00ff


	//----- nvinfo : EIATTR_MERCURY_ISA_VERSION
	.align		4
        /*0020*/ 	.byte	0x03, 0x5f
        /*0022*/ 	.short	0x0101


	//----- nvinfo : EIATTR_VRC_CTA_INIT_COUNT
	.align		4
        /*0024*/ 	.byte	0x02, 0x4a
	.zero		1
	.zero		1


	//----- nvinfo : EIATTR_EXIT_INSTR_OFFSETS
	.align		4
        /*0028*/ 	.byte	0x04, 0x1c
        /*002a*/ 	.short	(.L_11 - .L_10)


	//   ....[0]....
.L_10:
        /*002c*/ 	.word	0x000000c0


	//----- nvinfo : EIATTR_CBANK_PARAM_SIZE
	.align		4
.L_11:
        /*0030*/ 	.byte	0x03, 0x19
        /*0032*/ 	.short	0x0008


	//----- nvinfo : EIATTR_PARAM_CBANK
	.align		4
        /*0034*/ 	.byte	0x04, 0x0a
        /*0036*/ 	.short	(.L_13 - .L_12)
	.align		4
.L_12:
        /*0038*/ 	.word	index@(.nv.constant0._Z10testKernelP5Point)
        /*003c*/ 	.short	0x0380
        /*003e*/ 	.short	0x0008


	//----- nvinfo : EIATTR_SW_WAR
	.align		4
.L_13:
        /*0040*/ 	.byte	0x04, 0x36
        /*0042*/ 	.short	(.L_15 - .L_14)
.L_14:
        /*0044*/ 	.word	0x00000008
.L_15:


//--------------------- .nv.callgraph             --------------------------
	.section	.nv.callgraph,"",@"SHT_CUDA_CALLGRAPH"
	.align	4
	.sectionentsize	8
	.align		4
        /*0000*/ 	.word	0x00000000
	.align		4
        /*0004*/ 	.word	0xffffffff
	.align		4
        /*0008*/ 	.word	0x00000000
	.align		4
        /*000c*/ 	.word	0xfffffffe
	.align		4
        /*0010*/ 	.word	0x00000000
	.align		4
        /*0014*/ 	.word	0xfffffffd
	.align		4
        /*0018*/ 	.word	0x00000000
	.align		4
        /*001c*/ 	.word	0xfffffffc


//--------------------- .text._Z10testKernelP5Point --------------------------
	.section	.text._Z10testKernelP5Point,"ax",@progbits
	.align	128
        .global         _Z10testKernelP5Point
        .type           _Z10testKernelP5Point,@function
        .size           _Z10testKernelP5Point,(.L_x_1 - _Z10testKernelP5Point)
        .other          _Z10testKernelP5Point,@"STO_CUDA_ENTRY STV_DEFAULT"
_Z10testKernelP5Point:
.text._Z10testKernelP5Point:
[----:B------:R-:W-:Y:S01]  /*0000*/  LDC R1, c[0x0][0x37c] ;  /* 0x0000df00ff017b82 */ /* 0x000fe20000000800 */
[----:B------:R-:W0:Y:S07]  /*0010*/  S2R R0, SR_TID.X ;  /* 0x0000000000007919 */ /* 0x000e2e0000002100 */
[----:B------:R-:W0:Y:S01]  /*0020*/  S2UR UR6, SR_CTAID.X ;  /* 0x00000000000679c3 */ /* 0x000e220000002500 */
[----:B------:R-:W1:Y:S01]  /*0030*/  LDCU.64 UR4, c[0x0][0x358] ;  /* 0x00006b00ff0477ac */ /* 0x000e620008000a00 */
[----:B------:R-:W-:-:S06]  /*0040*/  HFMA2 R7, -RZ, RZ, 1.88671875, -19.203125 ;  /* 0x3f8ccccdff077431 */ /* 0x000fcc00000001ff */
[----:B------:R-:W0:Y:S08]  /*0050*/  LDC R5, c[0x0][0x360] ;  /* 0x0000d800ff057b82 */ /* 0x000e300000000800 */
[----:B------:R-:W2:Y:S01]  /*0060*/  LDC.64 R2, c[0x0][0x380] ;  /* 0x0000e000ff027b82 */ /* 0x000ea20000000a00 */
[----:B0-----:R-:W-:-:S04]  /*0070*/  IMAD R5, R5, UR6, R0 ;  /* 0x0000000605057c24 */ /* 0x001fc8000f8e0200 */
[----:B--2---:R-:W-:Y:S01]  /*0080*/  IMAD.WIDE R2, R5, 0x8, R2 ;  /* 0x0000000805027825 */ /* 0x004fe200078e0202 */
[----:B------:R-:W-:-:S04]  /*0090*/  MOV R5, 0x400ccccd ;  /* 0x400ccccd00057802 */ /* 0x000fc80000000f00 */
[----:B-1----:R-:W-:Y:S04]  /*00a0*/  STG.E desc[UR4][R2.64], R7 ;  /* 0x0000000702007986 */ /* 0x002fe8000c101904 */
[----:B------:R-:W-:Y:S01]  /*00b0*/  STG.E desc[UR4][R2.64+0x4], R5 ;  /* 0x0000040502007986 */ /* 0x000fe2000c101904 */
[----:B------:R-:W-:Y:S05]  /*00c0*/  EXIT ;  /* 0x000000000000794d */ /* 0x000fea0003800000 */
.L_x_0:
[----:B------:R-:W-:-:S00]  /*00d0*/  BRA `(.L_x_0) ;  /* 0xfffffffc00fc7947 */ /* 0x000fc0000383ffff */
[----:B------:R-:W-:-:S00]  /*00e0*/  NOP ;  /* 0x0000000000007918 */ /* 0x000fc00000000000 */
        /* <DEDUP_REMOVED lines=9> */
.L_x_1:


//--------------------- .nv.shared.reserved.0     --------------------------
	.section	.nv.shared.reserved.0,"aw",@nobits
	.weak		__nv_reservedSMEM_offset_0_alias
	.size		__nv_reservedSMEM_offset_0_alias, 0, 64
	.other		__nv_reservedSMEM_offset_0_alias,@"STO_CUDA_RESERVED_SHARED STV_DEFAULT"
__nv_reservedSMEM_offset_0_alias:
	.zero		0
	.zero		64


//--------------------- .nv.constant0._Z10testKernelP5Point --------------------------
	.section	.nv.constant0._Z10testKernelP5Point,"a",@progbits
	.sectionflags	@""
	.align	4
.nv.constant0._Z10testKernelP5Point:
	.zero		904


//--------------------- SYMBOLS --------------------------

	.type		.nv.reservedSmem.offset0,@object
	.size		.nv.reservedSmem.offset0,0x4
